//
// Generated by NVIDIA NVVM Compiler
//
// Compiler Build ID: CL-36424714
// Cuda compilation tools, release 13.0, V13.0.88
// Based on NVVM 20.0.0
//

.version 9.0
.target sm_100
.address_size 64

	// .globl	_Z10OES_kernelPiii

.visible .entry _Z10OES_kernelPiii(
	.param .u64 .ptr .align 1 _Z10OES_kernelPiii_param_0,
	.param .u32 _Z10OES_kernelPiii_param_1,
	.param .u32 _Z10OES_kernelPiii_param_2
)
{
	.reg .pred 	%p<11>;
	.reg .b32 	%r<41>;
	.reg .b64 	%rd<9>;

	ld.param.u64 	%rd6, [_Z10OES_kernelPiii_param_0];
	ld.param.u32 	%r24, [_Z10OES_kernelPiii_param_1];
	ld.param.u32 	%r23, [_Z10OES_kernelPiii_param_2];
	cvta.to.global.u64 	%rd1, %rd6;
	mov.u32 	%r25, %ctaid.x;
	mov.u32 	%r26, %ntid.x;
	mov.u32 	%r27, %tid.x;
	mad.lo.s32 	%r28, %r25, %r26, %r27;
	shl.b32 	%r1, %r28, 1;
	add.s32 	%r39, %r1, %r23;
	add.s32 	%r3, %r24, -1;
	setp.ge.s32 	%p1, %r39, %r3;
	@%p1 bra 	$L__BB0_17;
	add.s32 	%r29, %r39, 2048;
	max.s32 	%r30, %r29, %r3;
	not.b32 	%r31, %r23;
	add.s32 	%r32, %r30, %r31;
	sub.s32 	%r4, %r32, %r1;
	and.b32  	%r33, %r4, 6144;
	setp.eq.s32 	%p2, %r33, 6144;
	@%p2 bra 	$L__BB0_6;
	add.s64 	%rd2, %rd1, 4;
	shr.u32 	%r34, %r4, 11;
	add.s32 	%r35, %r34, 1;
	and.b32  	%r36, %r35, 3;
	neg.s32 	%r37, %r36;
$L__BB0_3:
	.pragma "nounroll";
	mul.wide.s32 	%rd7, %r39, 4;
	add.s64 	%rd3, %rd2, %rd7;
	ld.global.u32 	%r8, [%rd3+-4];
	ld.global.u32 	%r9, [%rd3];
	setp.le.s32 	%p3, %r8, %r9;
	@%p3 bra 	$L__BB0_5;
	st.global.u32 	[%rd3+-4], %r9;
	st.global.u32 	[%rd3], %r8;
$L__BB0_5:
	add.s32 	%r39, %r39, 2048;
	add.s32 	%r37, %r37, 1;
	setp.ne.s32 	%p4, %r37, 0;
	@%p4 bra 	$L__BB0_3;
$L__BB0_6:
	setp.lt.u32 	%p5, %r4, 6144;
	@%p5 bra 	$L__BB0_17;
	add.s64 	%rd4, %rd1, 16384;
$L__BB0_8:
	mul.wide.s32 	%rd8, %r39, 4;
	add.s64 	%rd5, %rd4, %rd8;
	ld.global.u32 	%r14, [%rd5+-16384];
	ld.global.u32 	%r15, [%rd5+-16380];
	setp.le.s32 	%p6, %r14, %r15;
	@%p6 bra 	$L__BB0_10;
	st.global.u32 	[%rd5+-16384], %r15;
	st.global.u32 	[%rd5+-16380], %r14;
$L__BB0_10:
	ld.global.u32 	%r16, [%rd5+-8192];
	ld.global.u32 	%r17, [%rd5+-8188];
	setp.le.s32 	%p7, %r16, %r17;
	@%p7 bra 	$L__BB0_12;
	st.global.u32 	[%rd5+-8192], %r17;
	st.global.u32 	[%rd5+-8188], %r16;
$L__BB0_12:
	ld.global.u32 	%r18, [%rd5];
	ld.global.u32 	%r19, [%rd5+4];
	setp.le.s32 	%p8, %r18, %r19;
	@%p8 bra 	$L__BB0_14;
	st.global.u32 	[%rd5], %r19;
	st.global.u32 	[%rd5+4], %r18;
$L__BB0_14:
	ld.global.u32 	%r20, [%rd5+8192];
	ld.global.u32 	%r21, [%rd5+8196];
	setp.le.s32 	%p9, %r20, %r21;
	@%p9 bra 	$L__BB0_16;
	st.global.u32 	[%rd5+8192], %r21;
	st.global.u32 	[%rd5+8196], %r20;
$L__BB0_16:
	add.s32 	%r39, %r39, 8192;
	setp.lt.s32 	%p10, %r39, %r3;
	@%p10 bra 	$L__BB0_8;
$L__BB0_17:
	ret;

}


// ===== COMPILED SASS (sm_100) =====

	.target	sm_100

	.elftype	@"ET_EXEC"


//--------------------- .note.nv.tkinfo           --------------------------
	.section	.note.nv.tkinfo,"",@"SHT_NOTE"
	.sectionflags	@"SHF_NOTE_NV_TKINFO"
	.tkinfo
        /*0018*/ 	.word	0x00000002
        /*0030*/ 	.string	""
        /*0030*/ 	.string	"ptxas"
        /*0030*/ 	.string	"Cuda compilation tools, release 13.0, V13.0.88"
        /*0030*/ 	.string	"Build cuda_13.0.r13.0/compiler.36424714_0"
        /*0030*/ 	.string	"-arch sm_100 -m 64 "



//--------------------- .note.nv.cuinfo           --------------------------
	.section	.note.nv.cuinfo,"",@"SHT_NOTE"
	.sectionflags	@"SHF_NOTE_NV_CUINFO"
        /*0018*/ 	.short	0x0002
        /*001a*/ 	.short	0x0064
        /*001c*/ 	.short	0x0082
	.zero		2


//--------------------- .nv.info                  --------------------------
	.section	.nv.info,"",@"SHT_CUDA_INFO"
	.align	4


	//----- nvinfo : EIATTR_REGCOUNT
	.align		4
        /*0000*/ 	.byte	0x04, 0x2f
        /*0002*/ 	.short	(.L_1 - .L_0)
	.align		4
.L_0:
        /*0004*/ 	.word	index@(_Z10OES_kernelPiii)
        /*0008*/ 	.word	0x00000010


	//----- nvinfo : EIATTR_FRAME_SIZE
	.align		4
.L_1:
        /*000c*/ 	.byte	0x04, 0x11
        /*000e*/ 	.short	(.L_3 - .L_2)
	.align		4
.L_2:
        /*0010*/ 	.word	index@(_Z10OES_kernelPiii)
        /*0014*/ 	.word	0x00000000


	//----- nvinfo : EIATTR_MIN_STACK_SIZE
	.align		4
.L_3:
        /*0018*/ 	.byte	0x04, 0x12
        /*001a*/ 	.short	(.L_5 - .L_4)
	.align		4
.L_4:
        /*001c*/ 	.word	index@(_Z10OES_kernelPiii)
        /*0020*/ 	.word	0x00000000
.L_5:


//--------------------- .nv.compat                --------------------------
	.section	.nv.compat,"",@"SHT_CUDA_COMPAT_INFO"
	.align	4
        /*0000*/ 	.byte	0x02, 0x09, 0x00, 0x00, 0x02, 0x02, 0x01, 0x00, 0x02, 0x05, 0x05, 0x00, 0x03, 0x07, 0x01, 0x01
        /*0010*/ 	.byte	0x02, 0x03, 0x00, 0x00, 0x02, 0x06, 0x01, 0x00, 0x04, 0x0b, 0x08, 0x00, 0x09, 0x00, 0x00, 0x00
        /*0020*/ 	.byte	0x00, 0x00, 0x00, 0x00


//--------------------- .nv.info._Z10OES_kernelPiii --------------------------
	.section	.nv.info._Z10OES_kernelPiii,"",@"SHT_CUDA_INFO"
	.sectionflags	@""
	.align	4


	//----- nvinfo : EIATTR_CUDA_API_VERSION
	.align		4
        /*0000*/ 	.byte	0x04, 0x37
        /*0002*/ 	.short	(.L_7 - .L_6)
.L_6:
        /*0004*/ 	.word	0x00000082


	//----- nvinfo : EIATTR_KPARAM_INFO
	.align		4
.L_7:
        /*0008*/ 	.byte	0x04, 0x17
        /*000a*/ 	.short	(.L_9 - .L_8)
.L_8:
        /*000c*/ 	.word	0x00000000
        /*0010*/ 	.short	0x0002
        /*0012*/ 	.short	0x000c
        /*0014*/ 	.byte	0x00, 0xf0, 0x11, 0x00


	//----- nvinfo : EIATTR_KPARAM_INFO
	.align		4
.L_9:
        /*0018*/ 	.byte	0x04, 0x17
        /*001a*/ 	.short	(.L_11 - .L_10)
.L_10:
        /*001c*/ 	.word	0x00000000
        /*0020*/ 	.short	0x0001
        /*0022*/ 	.short	0x0008
        /*0024*/ 	.byte	0x00, 0xf0, 0x11, 0x00


	//----- nvinfo : EIATTR_KPARAM_INFO
	.align		4
.L_11:
        /*0028*/ 	.byte	0x04, 0x17
        /*002a*/ 	.short	(.L_13 - .L_12)
.L_12:
        /*002c*/ 	.word	0x00000000
        /*0030*/ 	.short	0x0000
        /*0032*/ 	.short	0x0000
        /*0034*/ 	.byte	0x00, 0xf5, 0x21, 0x00


	//----- nvinfo : EIATTR_SPARSE_MMA_MASK
	.align		4
.L_13:
        /*0038*/ 	.byte	0x03, 0x50
        /*003a*/ 	.short	0x0000


	//----- nvinfo : EIATTR_MAXREG_COUNT
	.align		4
        /*003c*/ 	.byte	0x03, 0x1b
        /*003e*/ 	.short	0x00ff


	//----- nvinfo : EIATTR_MERCURY_ISA_VERSION
	.align		4
        /*0040*/ 	.byte	0x03, 0x5f
        /*0042*/ 	.short	0x0101


	//----- nvinfo : EIATTR_VRC_CTA_INIT_COUNT
	.align		4
        /*0044*/ 	.byte	0x02, 0x4a
	.zero		1
	.zero		1


	//----- nvinfo : EIATTR_EXIT_INSTR_OFFSETS
	.align		4
        /*0048*/ 	.byte	0x04, 0x1c
        /*004a*/ 	.short	(.L_15 - .L_14)


	//   ....[0]....
.L_14:
        /*004c*/ 	.word	0x00000090


	//   ....[1]....
        /*0050*/ 	.word	0x00000290


	//   ....[2]....
        /*0054*/ 	.word	0x00000470


	//----- nvinfo : EIATTR_CRS_STACK_SIZE
	.align		4
.L_15:
        /*0058*/ 	.byte	0x04, 0x1e
        /*005a*/ 	.short	(.L_17 - .L_16)
.L_16:
        /*005c*/ 	.word	0x00000000


	//----- nvinfo : EIATTR_CBANK_PARAM_SIZE
	.align		4
.L_17:
        /*0060*/ 	.byte	0x03, 0x19
        /*0062*/ 	.short	0x0010


	//----- nvinfo : EIATTR_PARAM_CBANK
	.align		4
        /*0064*/ 	.byte	0x04, 0x0a
        /*0066*/ 	.short	(.L_19 - .L_18)
	.align		4
.L_18:
        /*0068*/ 	.word	index@(.nv.constant0._Z10OES_kernelPiii)
        /*006c*/ 	.short	0x0380
        /*006e*/ 	.short	0x0010


	//----- nvinfo : EIATTR_SW_WAR
	.align		4
.L_19:
        /*0070*/ 	.byte	0x04, 0x36
        /*0072*/ 	.short	(.L_21 - .L_20)
.L_20:
        /*0074*/ 	.word	0x00000008
.L_21:


//--------------------- .nv.callgraph             --------------------------
	.section	.nv.callgraph,"",@"SHT_CUDA_CALLGRAPH"
	.align	4
	.sectionentsize	8
	.align		4
        /*0000*/ 	.word	0x00000000
	.align		4
        /*0004*/ 	.word	0xffffffff
	.align		4
        /*0008*/ 	.word	0x00000000
	.align		4
        /*000c*/ 	.word	0xfffffffe
	.align		4
        /*0010*/ 	.word	0x00000000
	.align		4
        /*0014*/ 	.word	0xfffffffd
	.align		4
        /*0018*/ 	.word	0x00000000
	.align		4
        /*001c*/ 	.word	0xfffffffc


//--------------------- .text._Z10OES_kernelPiii  --------------------------
	.section	.text._Z10OES_kernelPiii,"ax",@progbits
	.align	128
        .global         _Z10OES_kernelPiii
        .type           _Z10OES_kernelPiii,@function
        .size           _Z10OES_kernelPiii,(.L_x_5 - _Z10OES_kernelPiii)
        .other          _Z10OES_kernelPiii,@"STO_CUDA_ENTRY STV_DEFAULT"
_Z10OES_kernelPiii:
.text._Z10OES_kernelPiii:
[----:B------:R-:W-:Y:S01]  /*0000*/  LDC R1, c[0x0][0x37c] ;  /* 0x0000df00ff017b82 */ /* 0x000fe20000000800 */
[----:B------:R-:W0:Y:S07]  /*0010*/  S2R R3, SR_TID.X ;  /* 0x0000000000037919 */ /* 0x000e2e0000002100 */
[----:B------:R-:W0:Y:S08]  /*0020*/  S2UR UR4, SR_CTAID.X ;  /* 0x00000000000479c3 */ /* 0x000e300000002500 */
[----:B------:R-:W0:Y:S08]  /*0030*/  LDC R2, c[0x0][0x360] ;  /* 0x0000d800ff027b82 */ /* 0x000e300000000800 */
[----:B------:R-:W1:Y:S01]  /*0040*/  LDC.64 R4, c[0x0][0x388] ;  /* 0x0000e200ff047b82 */ /* 0x000e620000000a00 */
[----:B0-----:R-:W-:-:S02]  /*0050*/  IMAD R2, R2, UR4, R3 ;  /* 0x0000000402027c24 */ /* 0x001fc4000f8e0203 */
[----:B-1----:R-:W-:Y:S02]  /*0060*/  VIADD R0, R4, 0xffffffff ;  /* 0xffffffff04007836 */ /* 0x002fe40000000000 */
[----:B------:R-:W-:-:S05]  /*0070*/  IMAD R3, R2, 0x2, R5 ;  /* 0x0000000202037824 */ /* 0x000fca00078e0205 */
[----:B------:R-:W-:-:S13]  /*0080*/  ISETP.GE.AND P0, PT, R3, R0, PT ;  /* 0x000000000300720c */ /* 0x000fda0003f06270 */
[----:B------:R-:W-:Y:S05]  /*0090*/  @P0 EXIT ;  /* 0x000000000000094d */ /* 0x000fea0003800000 */
[----:B------:R-:W-:Y:S01]  /*00a0*/  LOP3.LUT R5, RZ, R5, RZ, 0x33, !PT ;  /* 0x00000005ff057212 */ /* 0x000fe200078e33ff */
[----:B------:R-:W0:Y:S01]  /*00b0*/  LDC.64 R8, c[0x0][0x380] ;  /* 0x0000e000ff087b82 */ /* 0x000e220000000a00 */
[----:B------:R-:W-:Y:S01]  /*00c0*/  VIADDMNMX R4, R3, 0x800, R0, !PT ;  /* 0x0000080003047846 */ /* 0x000fe20007800100 */
[----:B------:R-:W1:Y:S01]  /*00d0*/  LDCU.64 UR6, c[0x0][0x358] ;  /* 0x00006b00ff0677ac */ /* 0x000e620008000a00 */
[----:B------:R-:W-:Y:S03]  /*00e0*/  BSSY.RECONVERGENT B0, `(.L_x_0) ;  /* 0x000001a000007945 */ /* 0x000fe60003800200 */
[----:B------:R-:W-:-:S04]  /*00f0*/  IMAD.IADD R5, R4, 0x1, R5 ;  /* 0x0000000104057824 */ /* 0x000fc800078e0205 */
[----:B------:R-:W-:Y:S02]  /*0100*/  IMAD R2, R2, -0x2, R5 ;  /* 0xfffffffe02027824 */ /* 0x000fe400078e0205 */
[----:B------:R-:W-:-:S03]  /*0110*/  HFMA2 R5, -RZ, RZ, 0, 0 ;  /* 0x00000000ff057431 */ /* 0x000fc600000001ff */
[C---:B------:R-:W-:Y:S02]  /*0120*/  LOP3.LUT R4, R2.reuse, 0x1800, RZ, 0xc0, !PT ;  /* 0x0000180002047812 */ /* 0x040fe400078ec0ff */
[----:B------:R-:W-:Y:S02]  /*0130*/  ISETP.GE.U32.AND P1, PT, R2, 0x1800, PT ;  /* 0x000018000200780c */ /* 0x000fe40003f26070 */
[----:B------:R-:W-:Y:S01]  /*0140*/  ISETP.NE.AND P0, PT, R4, 0x1800, PT ;  /* 0x000018000400780c */ /* 0x000fe20003f05270 */
[----:B------:R-:W-:-:S04]  /*0150*/  IMAD.MOV.U32 R4, RZ, RZ, 0x4 ;  /* 0x00000004ff047424 */ /* 0x000fc800078e00ff */
[----:B0-----:R-:W-:-:S08]  /*0160*/  IMAD.WIDE.U32 R4, R8, 0x1, R4 ;  /* 0x0000000108047825 */ /* 0x001fd000078e0004 */
[----:B-1----:R-:W-:Y:S05]  /*0170*/  @!P0 BRA `(.L_x_1) ;  /* 0x0000000000408947 */ /* 0x002fea0003800000 */
[----:B------:R-:W-:Y:S01]  /*0180*/  LEA.HI R2, R2, 0x1, RZ, 0x15 ;  /* 0x0000000102027811 */ /* 0x000fe200078fa8ff */
[----:B------:R-:W-:-:S03]  /*0190*/  IMAD.IADD R9, R5, 0x1, R9 ;  /* 0x0000000105097824 */ /* 0x000fc600078e0209 */
[----:B------:R-:W-:-:S05]  /*01a0*/  LOP3.LUT R2, R2, 0x3, RZ, 0xc0, !PT ;  /* 0x0000000302027812 */ /* 0x000fca00078ec0ff */
[----:B------:R-:W-:-:S07]  /*01b0*/  IMAD.MOV R2, RZ, RZ, -R2 ;  /* 0x000000ffff027224 */ /* 0x000fce00078e0a02 */
.L_x_2:
[----:B------:R-:W-:Y:S01]  /*01c0*/  MOV R7, R9 ;  /* 0x0000000900077202 */ /* 0x000fe20000000f00 */
[----:B------:R-:W-:-:S04]  /*01d0*/  IMAD.MOV.U32 R6, RZ, RZ, R4 ;  /* 0x000000ffff067224 */ /* 0x000fc800078e0004 */
[----:B------:R-:W-:-:S05]  /*01e0*/  IMAD.WIDE R6, R3, 0x4, R6 ;  /* 0x0000000403067825 */ /* 0x000fca00078e0206 */
[----:B------:R-:W2:Y:S04]  /*01f0*/  LDG.E R11, desc[UR6][R6.64+-0x4] ;  /* 0xfffffc06060b7981 */ /* 0x000ea8000c1e1900 */
[----:B------:R-:W2:Y:S01]  /*0200*/  LDG.E R8, desc[UR6][R6.64] ;  /* 0x0000000606087981 */ /* 0x000ea2000c1e1900 */
[----:B------:R-:W-:Y:S02]  /*0210*/  VIADD R2, R2, 0x1 ;  /* 0x0000000102027836 */ /* 0x000fe40000000000 */
[----:B------:R-:W-:Y:S01]  /*0220*/  VIADD R3, R3, 0x800 ;  /* 0x0000080003037836 */ /* 0x000fe20000000000 */
[----:B--2---:R-:W-:-:S13]  /*0230*/  ISETP.GT.AND P0, PT, R11, R8, PT ;  /* 0x000000080b00720c */ /* 0x004fda0003f04270 */
[----:B------:R0:W-:Y:S04]  /*0240*/  @P0 STG.E desc[UR6][R6.64+-0x4], R8 ;  /* 0xfffffc0806000986 */ /* 0x0001e8000c101906 */
[----:B------:R0:W-:Y:S01]  /*0250*/  @P0 STG.E desc[UR6][R6.64], R11 ;  /* 0x0000000b06000986 */ /* 0x0001e2000c101906 */
[----:B------:R-:W-:-:S13]  /*0260*/  ISETP.NE.AND P0, PT, R2, RZ, PT ;  /* 0x000000ff0200720c */ /* 0x000fda0003f05270 */
[----:B0-----:R-:W-:Y:S05]  /*0270*/  @P0 BRA `(.L_x_2) ;  /* 0xfffffffc00d00947 */ /* 0x001fea000383ffff */
.L_x_1:
[----:B------:R-:W-:Y:S05]  /*0280*/  BSYNC.RECONVERGENT B0 ;  /* 0x0000000000007941 */ /* 0x000fea0003800200 */
.L_x_0:
[----:B------:R-:W-:Y:S05]  /*0290*/  @!P1 EXIT ;  /* 0x000000000000994d */ /* 0x000fea0003800000 */
[----:B------:R-:W0:Y:S02]  /*02a0*/  LDCU.64 UR4, c[0x0][0x380] ;  /* 0x00007000ff0477ac */ /* 0x000e240008000a00 */
[----:B0-----:R-:W-:-:S04]  /*02b0*/  UIADD3 UR4, UP0, UPT, UR4, 0x4000, URZ ;  /* 0x0000400004047890 */ /* 0x001fc8000ff1e0ff */
[----:B------:R-:W-:-:S12]  /*02c0*/  UIADD3.X UR5, UPT, UPT, URZ, UR5, URZ, UP0, !UPT ;  /* 0x00000005ff057290 */ /* 0x000fd800087fe4ff */
.L_x_3:
[----:B------:R-:W-:Y:S01]  /*02d0*/  MOV R5, UR5 ;  /* 0x0000000500057c02 */ /* 0x000fe20008000f00 */
[----:B------:R-:W-:-:S04]  /*02e0*/  IMAD.U32 R4, RZ, RZ, UR4 ;  /* 0x00000004ff047e24 */ /* 0x000fc8000f8e00ff */
[----:B------:R-:W-:-:S05]  /*02f0*/  IMAD.WIDE R4, R3, 0x4, R4 ;  /* 0x0000000403047825 */ /* 0x000fca00078e0204 */
[----:B------:R-:W2:Y:S04]  /*0300*/  LDG.E R9, desc[UR6][R4.64+-0x2000] ;  /* 0xffe0000604097981 */ /* 0x000ea8000c1e1900 */
[----:B------:R-:W2:Y:S04]  /*0310*/  LDG.E R6, desc[UR6][R4.64+-0x1ffc] ;  /* 0xffe0040604067981 */ /* 0x000ea8000c1e1900 */
[----:B------:R-:W3:Y:S04]  /*0320*/  LDG.E R11, desc[UR6][R4.64] ;  /* 0x00000006040b7981 */ /* 0x000ee8000c1e1900 */
[----:B------:R-:W3:Y:S04]  /*0330*/  LDG.E R8, desc[UR6][R4.64+0x4] ;  /* 0x0000040604087981 */ /* 0x000ee8000c1e1900 */
[----:B------:R-:W4:Y:S04]  /*0340*/  LDG.E R13, desc[UR6][R4.64+0x2000] ;  /* 0x00200006040d7981 */ /* 0x000f28000c1e1900 */
[----:B------:R-:W4:Y:S04]  /*0350*/  LDG.E R10, desc[UR6][R4.64+0x2004] ;  /* 0x00200406040a7981 */ /* 0x000f28000c1e1900 */
[----:B------:R-:W5:Y:S04]  /*0360*/  LDG.E R7, desc[UR6][R4.64+-0x4000] ;  /* 0xffc0000604077981 */ /* 0x000f68000c1e1900 */
[----:B------:R-:W5:Y:S01]  /*0370*/  LDG.E R2, desc[UR6][R4.64+-0x3ffc] ;  /* 0xffc0040604027981 */ /* 0x000f62000c1e1900 */
[----:B------:R-:W-:Y:S01]  /*0380*/  VIADD R3, R3, 0x2000 ;  /* 0x0000200003037836 */ /* 0x000fe20000000000 */
[----:B--2---:R-:W-:-:S02]  /*0390*/  ISETP.GT.AND P1, PT, R9, R6, PT ;  /* 0x000000060900720c */ /* 0x004fc40003f24270 */
[----:B---3--:R-:W-:Y:S02]  /*03a0*/  ISETP.GT.AND P2, PT, R11, R8, PT ;  /* 0x000000080b00720c */ /* 0x008fe40003f44270 */
[----:B----4-:R-:W-:Y:S02]  /*03b0*/  ISETP.GT.AND P3, PT, R13, R10, PT ;  /* 0x0000000a0d00720c */ /* 0x010fe40003f64270 */
[----:B-----5:R-:W-:-:S07]  /*03c0*/  ISETP.GT.AND P0, PT, R7, R2, PT ;  /* 0x000000020700720c */ /* 0x020fce0003f04270 */
[----:B------:R0:W-:Y:S04]  /*03d0*/  @P1 STG.E desc[UR6][R4.64+-0x2000], R6 ;  /* 0xffe0000604001986 */ /* 0x0001e8000c101906 */
[----:B------:R0:W-:Y:S04]  /*03e0*/  @P1 STG.E desc[UR6][R4.64+-0x1ffc], R9 ;  /* 0xffe0040904001986 */ /* 0x0001e8000c101906 */
[----:B------:R0:W-:Y:S04]  /*03f0*/  @P2 STG.E desc[UR6][R4.64], R8 ;  /* 0x0000000804002986 */ /* 0x0001e8000c101906 */
[----:B------:R0:W-:Y:S04]  /*0400*/  @P2 STG.E desc[UR6][R4.64+0x4], R11 ;  /* 0x0000040b04002986 */ /* 0x0001e8000c101906 */
[----:B------:R0:W-:Y:S04]  /*0410*/  @P3 STG.E desc[UR6][R4.64+0x2000], R10 ;  /* 0x0020000a04003986 */ /* 0x0001e8000c101906 */
[----:B------:R0:W-:Y:S04]  /*0420*/  @P3 STG.E desc[UR6][R4.64+0x2004], R13 ;  /* 0x0020040d04003986 */ /* 0x0001e8000c101906 */
[----:B------:R0:W-:Y:S04]  /*0430*/  @P0 STG.E desc[UR6][R4.64+-0x4000], R2 ;  /* 0xffc0000204000986 */ /* 0x0001e8000c101906 */
[----:B------:R0:W-:Y:S01]  /*0440*/  @P0 STG.E desc[UR6][R4.64+-0x3ffc], R7 ;  /* 0xffc0040704000986 */ /* 0x0001e2000c101906 */
[----:B------:R-:W-:-:S13]  /*0450*/  ISETP.GE.AND P0, PT, R3, R0, PT ;  /* 0x000000000300720c */ /* 0x000fda0003f06270 */
[----:B0-----:R-:W-:Y:S05]  /*0460*/  @!P0 BRA `(.L_x_3) ;  /* 0xfffffffc00988947 */ /* 0x001fea000383ffff */
[----:B------:R-:W-:Y:S05]  /*0470*/  EXIT ;  /* 0x000000000000794d */ /* 0x000fea0003800000 */
.L_x_4:
[----:B------:R-:W-:-:S00]  /*0480*/  BRA `(.L_x_4) ;  /* 0xfffffffc00fc7947 */ /* 0x000fc0000383ffff */
[----:B------:R-:W-:-:S00]  /*0490*/  NOP ;  /* 0x0000000000007918 */ /* 0x000fc00000000000 */
        /* <DEDUP_REMOVED lines=14> */
.L_x_5:


//--------------------- .nv.shared.reserved.0     --------------------------
	.section	.nv.shared.reserved.0,"aw",@nobits
	.weak		__nv_reservedSMEM_offset_0_alias
	.size		__nv_reservedSMEM_offset_0_alias, 0, 64
	.other		__nv_reservedSMEM_offset_0_alias,@"STO_CUDA_RESERVED_SHARED STV_DEFAULT"
__nv_reservedSMEM_offset_0_alias:
	.zero		0
	.zero		64


//--------------------- .nv.constant0._Z10OES_kernelPiii --------------------------
	.section	.nv.constant0._Z10OES_kernelPiii,"a",@progbits
	.sectionflags	@""
	.align	4
.nv.constant0._Z10OES_kernelPiii:
	.zero		912


//--------------------- SYMBOLS --------------------------

	.type		.nv.reservedSmem.offset0,@object
	.size		.nv.reservedSmem.offset0,0x4
